//
// Generated by NVIDIA NVVM Compiler
//
// Compiler Build ID: CL-36424714
// Cuda compilation tools, release 13.0, V13.0.88
// Based on NVVM 20.0.0
//

.version 9.0
.target sm_100
.address_size 64

	// .globl	_Z12conv1d_BasicPfS_S_

.visible .entry _Z12conv1d_BasicPfS_S_(
	.param .u64 .ptr .align 1 _Z12conv1d_BasicPfS_S__param_0,
	.param .u64 .ptr .align 1 _Z12conv1d_BasicPfS_S__param_1,
	.param .u64 .ptr .align 1 _Z12conv1d_BasicPfS_S__param_2
)
{
	.reg .pred 	%p<6>;
	.reg .b32 	%r<9>;
	.reg .b32 	%f<27>;
	.reg .b64 	%rd<19>;

	ld.param.u64 	%rd4, [_Z12conv1d_BasicPfS_S__param_0];
	ld.param.u64 	%rd3, [_Z12conv1d_BasicPfS_S__param_1];
	ld.param.u64 	%rd5, [_Z12conv1d_BasicPfS_S__param_2];
	cvta.to.global.u64 	%rd1, %rd5;
	cvta.to.global.u64 	%rd2, %rd4;
	mov.u32 	%r6, %ntid.x;
	mov.u32 	%r7, %ctaid.x;
	mov.u32 	%r8, %tid.x;
	mad.lo.s32 	%r1, %r6, %r7, %r8;
	add.s32 	%r2, %r1, -2;
	setp.gt.u32 	%p1, %r2, 49;
	mov.f32 	%f23, 0f00000000;
	@%p1 bra 	$L__BB0_2;
	mul.wide.u32 	%rd6, %r2, 4;
	add.s64 	%rd7, %rd2, %rd6;
	ld.global.f32 	%f12, [%rd7];
	ld.global.f32 	%f13, [%rd1];
	fma.rn.f32 	%f23, %f12, %f13, 0f00000000;
$L__BB0_2:
	add.s32 	%r3, %r1, -1;
	setp.gt.u32 	%p2, %r3, 49;
	@%p2 bra 	$L__BB0_4;
	mul.wide.u32 	%rd8, %r3, 4;
	add.s64 	%rd9, %rd2, %rd8;
	ld.global.f32 	%f14, [%rd9];
	ld.global.f32 	%f15, [%rd1+4];
	fma.rn.f32 	%f23, %f14, %f15, %f23;
$L__BB0_4:
	setp.gt.u32 	%p3, %r1, 49;
	@%p3 bra 	$L__BB0_6;
	mul.wide.u32 	%rd10, %r1, 4;
	add.s64 	%rd11, %rd2, %rd10;
	ld.global.f32 	%f16, [%rd11];
	ld.global.f32 	%f17, [%rd1+8];
	fma.rn.f32 	%f23, %f16, %f17, %f23;
$L__BB0_6:
	add.s32 	%r4, %r1, 1;
	setp.gt.u32 	%p4, %r4, 49;
	@%p4 bra 	$L__BB0_8;
	mul.wide.u32 	%rd12, %r4, 4;
	add.s64 	%rd13, %rd2, %rd12;
	ld.global.f32 	%f18, [%rd13];
	ld.global.f32 	%f19, [%rd1+12];
	fma.rn.f32 	%f23, %f18, %f19, %f23;
$L__BB0_8:
	add.s32 	%r5, %r1, 2;
	setp.gt.u32 	%p5, %r5, 49;
	@%p5 bra 	$L__BB0_10;
	mul.wide.u32 	%rd14, %r5, 4;
	add.s64 	%rd15, %rd2, %rd14;
	ld.global.f32 	%f20, [%rd15];
	ld.global.f32 	%f21, [%rd1+16];
	fma.rn.f32 	%f23, %f20, %f21, %f23;
$L__BB0_10:
	cvta.to.global.u64 	%rd16, %rd3;
	mul.wide.s32 	%rd17, %r1, 4;
	add.s64 	%rd18, %rd16, %rd17;
	st.global.f32 	[%rd18], %f23;
	ret;

}


// ===== COMPILED SASS (sm_100) =====

	.target	sm_100

	.elftype	@"ET_EXEC"


//--------------------- .note.nv.tkinfo           --------------------------
	.section	.note.nv.tkinfo,"",@"SHT_NOTE"
	.sectionflags	@"SHF_NOTE_NV_TKINFO"
	.tkinfo
        /*0018*/ 	.word	0x00000002
        /*0030*/ 	.string	""
        /*0030*/ 	.string	"ptxas"
        /*0030*/ 	.string	"Cuda compilation tools, release 13.0, V13.0.88"
        /*0030*/ 	.string	"Build cuda_13.0.r13.0/compiler.36424714_0"
        /*0030*/ 	.string	"-arch sm_100 -m 64 "



//--------------------- .note.nv.cuinfo           --------------------------
	.section	.note.nv.cuinfo,"",@"SHT_NOTE"
	.sectionflags	@"SHF_NOTE_NV_CUINFO"
        /*0018*/ 	.short	0x0002
        /*001a*/ 	.short	0x0064
        /*001c*/ 	.short	0x0082
	.zero		2


//--------------------- .nv.info                  --------------------------
	.section	.nv.info,"",@"SHT_CUDA_INFO"
	.align	4


	//----- nvinfo : EIATTR_REGCOUNT
	.align		4
        /*0000*/ 	.byte	0x04, 0x2f
        /*0002*/ 	.short	(.L_1 - .L_0)
	.align		4
.L_0:
        /*0004*/ 	.word	index@(_Z12conv1d_BasicPfS_S_)
        /*0008*/ 	.word	0x00000020


	//----- nvinfo : EIATTR_FRAME_SIZE
	.align		4
.L_1:
        /*000c*/ 	.byte	0x04, 0x11
        /*000e*/ 	.short	(.L_3 - .L_2)
	.align		4
.L_2:
        /*0010*/ 	.word	index@(_Z12conv1d_BasicPfS_S_)
        /*0014*/ 	.word	0x00000000


	//----- nvinfo : EIATTR_MIN_STACK_SIZE
	.align		4
.L_3:
        /*0018*/ 	.byte	0x04, 0x12
        /*001a*/ 	.short	(.L_5 - .L_4)
	.align		4
.L_4:
        /*001c*/ 	.word	index@(_Z12conv1d_BasicPfS_S_)
        /*0020*/ 	.word	0x00000000
.L_5:


//--------------------- .nv.compat                --------------------------
	.section	.nv.compat,"",@"SHT_CUDA_COMPAT_INFO"
	.align	4
        /*0000*/ 	.byte	0x02, 0x09, 0x00, 0x00, 0x02, 0x02, 0x01, 0x00, 0x02, 0x05, 0x05, 0x00, 0x03, 0x07, 0x01, 0x01
        /*0010*/ 	.byte	0x02, 0x03, 0x00, 0x00, 0x02, 0x06, 0x01, 0x00, 0x04, 0x0b, 0x08, 0x00, 0x09, 0x00, 0x00, 0x00
        /*0020*/ 	.byte	0x00, 0x00, 0x00, 0x00


//--------------------- .nv.info._Z12conv1d_BasicPfS_S_ --------------------------
	.section	.nv.info._Z12conv1d_BasicPfS_S_,"",@"SHT_CUDA_INFO"
	.sectionflags	@""
	.align	4


	//----- nvinfo : EIATTR_CUDA_API_VERSION
	.align		4
        /*0000*/ 	.byte	0x04, 0x37
        /*0002*/ 	.short	(.L_7 - .L_6)
.L_6:
        /*0004*/ 	.word	0x00000082


	//----- nvinfo : EIATTR_KPARAM_INFO
	.align		4
.L_7:
        /*0008*/ 	.byte	0x04, 0x17
        /*000a*/ 	.short	(.L_9 - .L_8)
.L_8:
        /*000c*/ 	.word	0x00000000
        /*0010*/ 	.short	0x0002
        /*0012*/ 	.short	0x0010
        /*0014*/ 	.byte	0x00, 0xf5, 0x21, 0x00


	//----- nvinfo : EIATTR_KPARAM_INFO
	.align		4
.L_9:
        /*0018*/ 	.byte	0x04, 0x17
        /*001a*/ 	.short	(.L_11 - .L_10)
.L_10:
        /*001c*/ 	.word	0x00000000
        /*0020*/ 	.short	0x0001
        /*0022*/ 	.short	0x0008
        /*0024*/ 	.byte	0x00, 0xf5, 0x21, 0x00


	//----- nvinfo : EIATTR_KPARAM_INFO
	.align		4
.L_11:
        /*0028*/ 	.byte	0x04, 0x17
        /*002a*/ 	.short	(.L_13 - .L_12)
.L_12:
        /*002c*/ 	.word	0x00000000
        /*0030*/ 	.short	0x0000
        /*0032*/ 	.short	0x0000
        /*0034*/ 	.byte	0x00, 0xf5, 0x21, 0x00


	//----- nvinfo : EIATTR_SPARSE_MMA_MASK
	.align		4
.L_13:
        /*0038*/ 	.byte	0x03, 0x50
        /*003a*/ 	.short	0x0000


	//----- nvinfo : EIATTR_MAXREG_COUNT
	.align		4
        /*003c*/ 	.byte	0x03, 0x1b
        /*003e*/ 	.short	0x00ff


	//----- nvinfo : EIATTR_MERCURY_ISA_VERSION
	.align		4
        /*0040*/ 	.byte	0x03, 0x5f
        /*0042*/ 	.short	0x0101


	//----- nvinfo : EIATTR_VRC_CTA_INIT_COUNT
	.align		4
        /*0044*/ 	.byte	0x02, 0x4a
	.zero		1
	.zero		1


	//----- nvinfo : EIATTR_EXIT_INSTR_OFFSETS
	.align		4
        /*0048*/ 	.byte	0x04, 0x1c
        /*004a*/ 	.short	(.L_15 - .L_14)


	//   ....[0]....
.L_14:
        /*004c*/ 	.word	0x00000310


	//----- nvinfo : EIATTR_CBANK_PARAM_SIZE
	.align		4
.L_15:
        /*0050*/ 	.byte	0x03, 0x19
        /*0052*/ 	.short	0x0018


	//----- nvinfo : EIATTR_PARAM_CBANK
	.align		4
        /*0054*/ 	.byte	0x04, 0x0a
        /*0056*/ 	.short	(.L_17 - .L_16)
	.align		4
.L_16:
        /*0058*/ 	.word	index@(.nv.constant0._Z12conv1d_BasicPfS_S_)
        /*005c*/ 	.short	0x0380
        /*005e*/ 	.short	0x0018


	//----- nvinfo : EIATTR_SW_WAR
	.align		4
.L_17:
        /*0060*/ 	.byte	0x04, 0x36
        /*0062*/ 	.short	(.L_19 - .L_18)
.L_18:
        /*0064*/ 	.word	0x00000008
.L_19:


//--------------------- .nv.callgraph             --------------------------
	.section	.nv.callgraph,"",@"SHT_CUDA_CALLGRAPH"
	.align	4
	.sectionentsize	8
	.align		4
        /*0000*/ 	.word	0x00000000
	.align		4
        /*0004*/ 	.word	0xffffffff
	.align		4
        /*0008*/ 	.word	0x00000000
	.align		4
        /*000c*/ 	.word	0xfffffffe
	.align		4
        /*0010*/ 	.word	0x00000000
	.align		4
        /*0014*/ 	.word	0xfffffffd
	.align		4
        /*0018*/ 	.word	0x00000000
	.align		4
        /*001c*/ 	.word	0xfffffffc


//--------------------- .text._Z12conv1d_BasicPfS_S_ --------------------------
	.section	.text._Z12conv1d_BasicPfS_S_,"ax",@progbits
	.align	128
        .global         _Z12conv1d_BasicPfS_S_
        .type           _Z12conv1d_BasicPfS_S_,@function
        .size           _Z12conv1d_BasicPfS_S_,(.L_x_1 - _Z12conv1d_BasicPfS_S_)
        .other          _Z12conv1d_BasicPfS_S_,@"STO_CUDA_ENTRY STV_DEFAULT"
_Z12conv1d_BasicPfS_S_:
.text._Z12conv1d_BasicPfS_S_:
[----:B------:R-:W-:Y:S01]  /*0000*/  LDC R1, c[0x0][0x37c] ;  /* 0x0000df00ff017b82 */ /* 0x000fe20000000800 */
[----:B------:R-:W0:Y:S01]  /*0010*/  S2R R21, SR_CTAID.X ;  /* 0x0000000000157919 */ /* 0x000e220000002500 */
[----:B------:R-:W0:Y:S01]  /*0020*/  LDCU UR4, c[0x0][0x360] ;  /* 0x00006c00ff0477ac */ /* 0x000e220008000800 */
[----:B------:R-:W0:Y:S02]  /*0030*/  S2R R0, SR_TID.X ;  /* 0x0000000000007919 */ /* 0x000e240000002100 */
[----:B0-----:R-:W-:Y:S01]  /*0040*/  IMAD R21, R21, UR4, R0 ;  /* 0x0000000415157c24 */ /* 0x001fe2000f8e0200 */
[----:B------:R-:W0:Y:S04]  /*0050*/  LDCU.64 UR4, c[0x0][0x358] ;  /* 0x00006b00ff0477ac */ /* 0x000e280008000a00 */
[----:B------:R-:W-:-:S02]  /*0060*/  IADD3 R29, PT, PT, R21, -0x2, RZ ;  /* 0xfffffffe151d7810 */ /* 0x000fc40007ffe0ff */
[----:B------:R-:W-:Y:S02]  /*0070*/  IADD3 R0, PT, PT, R21, -0x1, RZ ;  /* 0xffffffff15007810 */ /* 0x000fe40007ffe0ff */
[----:B------:R-:W-:Y:S02]  /*0080*/  ISETP.GT.U32.AND P0, PT, R29, 0x31, PT ;  /* 0x000000311d00780c */ /* 0x000fe40003f04070 */
[----:B------:R-:W-:Y:S02]  /*0090*/  ISETP.GT.U32.AND P1, PT, R0, 0x31, PT ;  /* 0x000000310000780c */ /* 0x000fe40003f24070 */
[C---:B------:R-:W-:Y:S02]  /*00a0*/  ISETP.GT.U32.AND P2, PT, R21.reuse, 0x31, PT ;  /* 0x000000311500780c */ /* 0x040fe40003f44070 */
[C---:B------:R-:W-:Y:S02]  /*00b0*/  IADD3 R25, PT, PT, R21.reuse, 0x1, RZ ;  /* 0x0000000115197810 */ /* 0x040fe40007ffe0ff */
[----:B------:R-:W-:-:S02]  /*00c0*/  IADD3 R23, PT, PT, R21, 0x2, RZ ;  /* 0x0000000215177810 */ /* 0x000fc40007ffe0ff */
[----:B------:R-:W-:Y:S02]  /*00d0*/  ISETP.GT.U32.AND P3, PT, R25, 0x31, PT ;  /* 0x000000311900780c */ /* 0x000fe40003f64070 */
[----:B------:R-:W-:Y:S01]  /*00e0*/  ISETP.GT.U32.AND P4, PT, R23, 0x31, PT ;  /* 0x000000311700780c */ /* 0x000fe20003f84070 */
[----:B------:R-:W1:Y:S08]  /*00f0*/  @!P0 LDC.64 R26, c[0x0][0x380] ;  /* 0x0000e000ff1a8b82 */ /* 0x000e700000000a00 */
[----:B------:R-:W2:Y:S08]  /*0100*/  @!P1 LDC.64 R8, c[0x0][0x380] ;  /* 0x0000e000ff089b82 */ /* 0x000eb00000000a00 */
[----:B------:R-:W3:Y:S08]  /*0110*/  @!P0 LDC.64 R18, c[0x0][0x390] ;  /* 0x0000e400ff128b82 */ /* 0x000ef00000000a00 */
[----:B------:R-:W4:Y:S01]  /*0120*/  @!P2 LDC.64 R16, c[0x0][0x380] ;  /* 0x0000e000ff10ab82 */ /* 0x000f220000000a00 */
[----:B-1----:R-:W-:-:S07]  /*0130*/  @!P0 IMAD.WIDE.U32 R26, R29, 0x4, R26 ;  /* 0x000000041d1a8825 */ /* 0x002fce00078e001a */
[----:B------:R-:W1:Y:S01]  /*0140*/  @!P1 LDC.64 R14, c[0x0][0x390] ;  /* 0x0000e400ff0e9b82 */ /* 0x000e620000000a00 */
[----:B--2---:R-:W-:Y:S02]  /*0150*/  @!P1 IMAD.WIDE.U32 R8, R0, 0x4, R8 ;  /* 0x0000000400089825 */ /* 0x004fe400078e0008 */
[----:B0-----:R-:W2:Y:S04]  /*0160*/  @!P0 LDG.E R0, desc[UR4][R26.64] ;  /* 0x000000041a008981 */ /* 0x001ea8000c1e1900 */
[----:B------:R-:W5:Y:S01]  /*0170*/  @!P1 LDG.E R8, desc[UR4][R8.64] ;  /* 0x0000000408089981 */ /* 0x000f62000c1e1900 */
[----:B------:R-:W0:Y:S03]  /*0180*/  @!P3 LDC.64 R2, c[0x0][0x380] ;  /* 0x0000e000ff02bb82 */ /* 0x000e260000000a00 */
[----:B---3--:R-:W2:Y:S05]  /*0190*/  @!P0 LDG.E R19, desc[UR4][R18.64] ;  /* 0x0000000412138981 */ /* 0x008eaa000c1e1900 */
[----:B------:R-:W3:Y:S08]  /*01a0*/  @!P2 LDC.64 R10, c[0x0][0x390] ;  /* 0x0000e400ff0aab82 */ /* 0x000ef00000000a00 */
[----:B------:R-:W3:Y:S08]  /*01b0*/  @!P4 LDC.64 R12, c[0x0][0x380] ;  /* 0x0000e000ff0ccb82 */ /* 0x000ef00000000a00 */
[----:B------:R-:W3:Y:S08]  /*01c0*/  @!P3 LDC.64 R6, c[0x0][0x390] ;  /* 0x0000e400ff06bb82 */ /* 0x000ef00000000a00 */
[----:B------:R-:W3:Y:S01]  /*01d0*/  @!P4 LDC.64 R4, c[0x0][0x390] ;  /* 0x0000e400ff04cb82 */ /* 0x000ee20000000a00 */
[----:B----4-:R-:W-:Y:S01]  /*01e0*/  @!P2 IMAD.WIDE.U32 R16, R21, 0x4, R16 ;  /* 0x000000041510a825 */ /* 0x010fe200078e0010 */
[----:B-1----:R-:W5:Y:S03]  /*01f0*/  @!P1 LDG.E R15, desc[UR4][R14.64+0x4] ;  /* 0x000004040e0f9981 */ /* 0x002f66000c1e1900 */
[----:B0-----:R-:W-:Y:S01]  /*0200*/  @!P3 IMAD.WIDE.U32 R2, R25, 0x4, R2 ;  /* 0x000000041902b825 */ /* 0x001fe200078e0002 */
[----:B---3--:R-:W3:Y:S04]  /*0210*/  @!P2 LDG.E R10, desc[UR4][R10.64+0x8] ;  /* 0x000008040a0aa981 */ /* 0x008ee8000c1e1900 */
[----:B------:R-:W3:Y:S01]  /*0220*/  @!P2 LDG.E R16, desc[UR4][R16.64] ;  /* 0x000000041010a981 */ /* 0x000ee2000c1e1900 */
[----:B------:R-:W-:-:S02]  /*0230*/  @!P4 IMAD.WIDE.U32 R12, R23, 0x4, R12 ;  /* 0x00000004170cc825 */ /* 0x000fc400078e000c */
[----:B------:R-:W0:Y:S01]  /*0240*/  LDC.64 R22, c[0x0][0x388] ;  /* 0x0000e200ff167b82 */ /* 0x000e220000000a00 */
[----:B------:R-:W4:Y:S04]  /*0250*/  @!P3 LDG.E R2, desc[UR4][R2.64] ;  /* 0x000000040202b981 */ /* 0x000f28000c1e1900 */
[----:B------:R-:W4:Y:S04]  /*0260*/  @!P3 LDG.E R6, desc[UR4][R6.64+0xc] ;  /* 0x00000c040606b981 */ /* 0x000f28000c1e1900 */
[----:B------:R-:W4:Y:S04]  /*0270*/  @!P4 LDG.E R12, desc[UR4][R12.64] ;  /* 0x000000040c0cc981 */ /* 0x000f28000c1e1900 */
[----:B------:R-:W4:Y:S01]  /*0280*/  @!P4 LDG.E R4, desc[UR4][R4.64+0x10] ;  /* 0x000010040404c981 */ /* 0x000f22000c1e1900 */
[----:B------:R-:W-:-:S02]  /*0290*/  HFMA2 R25, -RZ, RZ, 0, 0 ;  /* 0x00000000ff197431 */ /* 0x000fc400000001ff */
[----:B--2---:R-:W-:-:S04]  /*02a0*/  @!P0 FFMA R25, R0, R19, RZ ;  /* 0x0000001300198223 */ /* 0x004fc800000000ff */
[----:B-----5:R-:W-:-:S04]  /*02b0*/  @!P1 FFMA R25, R8, R15, R25 ;  /* 0x0000000f08199223 */ /* 0x020fc80000000019 */
[----:B---3--:R-:W-:Y:S01]  /*02c0*/  @!P2 FFMA R25, R16, R10, R25 ;  /* 0x0000000a1019a223 */ /* 0x008fe20000000019 */
[----:B0-----:R-:W-:-:S04]  /*02d0*/  IMAD.WIDE R8, R21, 0x4, R22 ;  /* 0x0000000415087825 */ /* 0x001fc800078e0216 */
[----:B----4-:R-:W-:-:S04]  /*02e0*/  @!P3 FFMA R25, R2, R6, R25 ;  /* 0x000000060219b223 */ /* 0x010fc80000000019 */
[----:B------:R-:W-:-:S05]  /*02f0*/  @!P4 FFMA R25, R12, R4, R25 ;  /* 0x000000040c19c223 */ /* 0x000fca0000000019 */
[----:B------:R-:W-:Y:S01]  /*0300*/  STG.E desc[UR4][R8.64], R25 ;  /* 0x0000001908007986 */ /* 0x000fe2000c101904 */
[----:B------:R-:W-:Y:S05]  /*0310*/  EXIT ;  /* 0x000000000000794d */ /* 0x000fea0003800000 */
.L_x_0:
[----:B------:R-:W-:-:S00]  /*0320*/  BRA `(.L_x_0) ;  /* 0xfffffffc00fc7947 */ /* 0x000fc0000383ffff */
[----:B------:R-:W-:-:S00]  /*0330*/  NOP ;  /* 0x0000000000007918 */ /* 0x000fc00000000000 */
        /* <DEDUP_REMOVED lines=12> */
.L_x_1:


//--------------------- .nv.shared.reserved.0     --------------------------
	.section	.nv.shared.reserved.0,"aw",@nobits
	.weak		__nv_reservedSMEM_offset_0_alias
	.size		__nv_reservedSMEM_offset_0_alias, 0, 64
	.other		__nv_reservedSMEM_offset_0_alias,@"STO_CUDA_RESERVED_SHARED STV_DEFAULT"
__nv_reservedSMEM_offset_0_alias:
	.zero		0
	.zero		64


//--------------------- .nv.constant0._Z12conv1d_BasicPfS_S_ --------------------------
	.section	.nv.constant0._Z12conv1d_BasicPfS_S_,"a",@progbits
	.sectionflags	@""
	.align	4
.nv.constant0._Z12conv1d_BasicPfS_S_:
	.zero		920


//--------------------- SYMBOLS --------------------------

	.type		.nv.reservedSmem.offset0,@object
	.size		.nv.reservedSmem.offset0,0x4
